	.headerflags	@"EF_CUDA_TEXMODE_UNIFIED EF_CUDA_64BIT_ADDRESS EF_CUDA_ACCELERATORS EF_CUDA_SM90 EF_CUDA_VIRTUAL_SM(EF_CUDA_SM90)"
	.elftype	@"ET_EXEC"


//--------------------- .nv.info                  --------------------------
	.section	.nv.info,"",@"SHT_CUDA_INFO"
	.align	4


	//----- nvinfo : EIATTR_REGCOUNT
	.align		4
        /*0000*/ 	.byte	0x04, 0x2f
        /*0002*/ 	.short	(.L_3 - .L_2)
	.align		4
.L_2:
        /*0004*/ 	.word	index@(triton_poi_fused__native_batch_norm_legit_no_training_relu_threshold_backward_1)
        /*0008*/ 	.word	0x00000012


	//----- nvinfo : EIATTR_MIN_STACK_SIZE
	.align		4
.L_3:
        /*000c*/ 	.byte	0x04, 0x12
        /*000e*/ 	.short	(.L_5 - .L_4)
	.align		4
.L_4:
        /*0010*/ 	.word	index@(triton_poi_fused__native_batch_norm_legit_no_training_relu_threshold_backward_1)
        /*0014*/ 	.word	0x00000000


	//----- nvinfo : EIATTR_FRAME_SIZE
	.align		4
.L_5:
        /*0018*/ 	.byte	0x04, 0x11
        /*001a*/ 	.short	(.L_7 - .L_6)
	.align		4
.L_6:
        /*001c*/ 	.word	index@(triton_poi_fused__native_batch_norm_legit_no_training_relu_threshold_backward_1)
        /*0020*/ 	.word	0x00000000


	//----- nvinfo : EIATTR_MIN_STACK_SIZE
	.align		4
.L_7:
        /*0024*/ 	.byte	0x04, 0x12
        /*0026*/ 	.short	(.L_9 - .L_8)
	.align		4
.L_8:
        /*0028*/ 	.word	index@(triton_poi_fused__native_batch_norm_legit_no_training_relu_threshold_backward_1)
        /*002c*/ 	.word	0x00000000
.L_9:


//--------------------- .nv.info.triton_poi_fused__native_batch_norm_legit_no_training_relu_threshold_backward_1 --------------------------
	.section	.nv.info.triton_poi_fused__native_batch_norm_legit_no_training_relu_threshold_backward_1,"",@"SHT_CUDA_INFO"
	.sectionflags	@""
	.align	4


	//----- nvinfo : EIATTR_CUDA_API_VERSION
	.align		4
        /*0000*/ 	.byte	0x04, 0x37
        /*0002*/ 	.short	(.L_11 - .L_10)
.L_10:
        /*0004*/ 	.word	0x0000007c


	//----- nvinfo : EIATTR_KPARAM_INFO
	.align		4
.L_11:
        /*0008*/ 	.byte	0x04, 0x17
        /*000a*/ 	.short	(.L_13 - .L_12)
.L_12:
        /*000c*/ 	.word	0x00000000
        /*0010*/ 	.short	0x0007
        /*0012*/ 	.short	0x0038
        /*0014*/ 	.byte	0x00, 0xf0, 0x11, 0x00


	//----- nvinfo : EIATTR_KPARAM_INFO
	.align		4
.L_13:
        /*0018*/ 	.byte	0x04, 0x17
        /*001a*/ 	.short	(.L_15 - .L_14)
.L_14:
        /*001c*/ 	.word	0x00000000
        /*0020*/ 	.short	0x0006
        /*0022*/ 	.short	0x0030
        /*0024*/ 	.byte	0x00, 0xf4, 0x21, 0x00


	//----- nvinfo : EIATTR_KPARAM_INFO
	.align		4
.L_15:
        /*0028*/ 	.byte	0x04, 0x17
        /*002a*/ 	.short	(.L_17 - .L_16)
.L_16:
        /*002c*/ 	.word	0x00000000
        /*0030*/ 	.short	0x0005
        /*0032*/ 	.short	0x0028
        /*0034*/ 	.byte	0x00, 0xf4, 0x21, 0x00


	//----- nvinfo : EIATTR_KPARAM_INFO
	.align		4
.L_17:
        /*0038*/ 	.byte	0x04, 0x17
        /*003a*/ 	.short	(.L_19 - .L_18)
.L_18:
        /*003c*/ 	.word	0x00000000
        /*0040*/ 	.short	0x0004
        /*0042*/ 	.short	0x0020
        /*0044*/ 	.byte	0x00, 0xf4, 0x21, 0x00


	//----- nvinfo : EIATTR_KPARAM_INFO
	.align		4
.L_19:
        /*0048*/ 	.byte	0x04, 0x17
        /*004a*/ 	.short	(.L_21 - .L_20)
.L_20:
        /*004c*/ 	.word	0x00000000
        /*0050*/ 	.short	0x0003
        /*0052*/ 	.short	0x0018
        /*0054*/ 	.byte	0x00, 0xf4, 0x21, 0x00


	//----- nvinfo : EIATTR_KPARAM_INFO
	.align		4
.L_21:
        /*0058*/ 	.byte	0x04, 0x17
        /*005a*/ 	.short	(.L_23 - .L_22)
.L_22:
        /*005c*/ 	.word	0x00000000
        /*0060*/ 	.short	0x0002
        /*0062*/ 	.short	0x0010
        /*0064*/ 	.byte	0x00, 0xf4, 0x21, 0x00


	//----- nvinfo : EIATTR_KPARAM_INFO
	.align		4
.L_23:
        /*0068*/ 	.byte	0x04, 0x17
        /*006a*/ 	.short	(.L_25 - .L_24)
.L_24:
        /*006c*/ 	.word	0x00000000
        /*0070*/ 	.short	0x0001
        /*0072*/ 	.short	0x0008
        /*0074*/ 	.byte	0x00, 0xf4, 0x21, 0x00


	//----- nvinfo : EIATTR_KPARAM_INFO
	.align		4
.L_25:
        /*0078*/ 	.byte	0x04, 0x17
        /*007a*/ 	.short	(.L_27 - .L_26)
.L_26:
        /*007c*/ 	.word	0x00000000
        /*0080*/ 	.short	0x0000
        /*0082*/ 	.short	0x0000
        /*0084*/ 	.byte	0x00, 0xf4, 0x21, 0x00


	//----- nvinfo : EIATTR_SPARSE_MMA_MASK
	.align		4
.L_27:
        /*0088*/ 	.byte	0x03, 0x50
        /*008a*/ 	.short	0x0000


	//----- nvinfo : EIATTR_MAXREG_COUNT
	.align		4
        /*008c*/ 	.byte	0x03, 0x1b
        /*008e*/ 	.short	0x00ff


	//----- nvinfo : EIATTR_EXIT_INSTR_OFFSETS
	.align		4
        /*0090*/ 	.byte	0x04, 0x1c
        /*0092*/ 	.short	(.L_29 - .L_28)


	//   ....[0]....
.L_28:
        /*0094*/ 	.word	0x00000380


	//   ....[1]....
        /*0098*/ 	.word	0x000003a0


	//----- nvinfo : EIATTR_REQNTID
	.align		4
.L_29:
        /*009c*/ 	.byte	0x04, 0x10
        /*009e*/ 	.short	(.L_31 - .L_30)
.L_30:
        /*00a0*/ 	.word	0x00000080
        /*00a4*/ 	.word	0x00000001
        /*00a8*/ 	.word	0x00000001


	//----- nvinfo : EIATTR_CBANK_PARAM_SIZE
	.align		4
.L_31:
        /*00ac*/ 	.byte	0x03, 0x19
        /*00ae*/ 	.short	0x003c


	//----- nvinfo : EIATTR_PARAM_CBANK
	.align		4
        /*00b0*/ 	.byte	0x04, 0x0a
        /*00b2*/ 	.short	(.L_33 - .L_32)
	.align		4
.L_32:
        /*00b4*/ 	.word	index@(.nv.constant0.triton_poi_fused__native_batch_norm_legit_no_training_relu_threshold_backward_1)
        /*00b8*/ 	.short	0x0210
        /*00ba*/ 	.short	0x003c


	//----- nvinfo : EIATTR_SW_WAR
	.align		4
.L_33:
        /*00bc*/ 	.byte	0x04, 0x36
        /*00be*/ 	.short	(.L_35 - .L_34)
.L_34:
        /*00c0*/ 	.word	0x00000008
.L_35:


//--------------------- .nv.callgraph             --------------------------
	.section	.nv.callgraph,"",@"SHT_CUDA_CALLGRAPH"
	.align	4
	.sectionentsize	8
	.align		4
        /*0000*/ 	.word	0x00000000
	.align		4
        /*0004*/ 	.word	0xffffffff
	.align		4
        /*0008*/ 	.word	0x00000000
	.align		4
        /*000c*/ 	.word	0xfffffffe
	.align		4
        /*0010*/ 	.word	0x00000000
	.align		4
        /*0014*/ 	.word	0xfffffffd
	.align		4
        /*0018*/ 	.word	0x00000000
	.align		4
        /*001c*/ 	.word	0xfffffffc


//--------------------- .nv.constant4             --------------------------
	.section	.nv.constant4,"a",@progbits
	.align	8
	.align		8
.nv.constant4:
        /*0000*/ 	.dword	_$_str
	.align		8
        /*0008*/ 	.dword	_$_str_$_2


//--------------------- .text.triton_poi_fused__native_batch_norm_legit_no_training_relu_threshold_backward_1 --------------------------
	.section	.text.triton_poi_fused__native_batch_norm_legit_no_training_relu_threshold_backward_1,"ax",@progbits
	.align	128
        .global         triton_poi_fused__native_batch_norm_legit_no_training_relu_threshold_backward_1
        .type           triton_poi_fused__native_batch_norm_legit_no_training_relu_threshold_backward_1,@function
        .size           triton_poi_fused__native_batch_norm_legit_no_training_relu_threshold_backward_1,(.L_x_1 - triton_poi_fused__native_batch_norm_legit_no_training_relu_threshold_backward_1)
        .other          triton_poi_fused__native_batch_norm_legit_no_training_relu_threshold_backward_1,@"STO_CUDA_ENTRY STV_DEFAULT"
triton_poi_fused__native_batch_norm_legit_no_training_relu_threshold_backward_1:
.text.triton_poi_fused__native_batch_norm_legit_no_training_relu_threshold_backward_1:
[----:B------:R-:W0:Y:S01]  /*0000*/  LDC R1, c[0x0][0x28] ;  /* 0x00000a00ff017b82 */ /* 0x000e220000000800 */
[----:B------:R-:W1:Y:S07]  /*0010*/  S2R R0, SR_TID.X ;  /* 0x0000000000007919 */ /* 0x000e6e0000002100 */
[----:B------:R-:W2:Y:S01]  /*0020*/  LDC.64 R8, c[0x0][0x220] ;  /* 0x00008800ff087b82 */ /* 0x000ea20000000a00 */
[----:B------:R-:W-:Y:S01]  /*0030*/  IMAD.MOV.U32 R14, RZ, RZ, RZ ;  /* 0x000000ffff0e7224 */ /* 0x000fe200078e00ff */
[----:B------:R-:W-:Y:S01]  /*0040*/  ULDC.64 UR4, c[0x0][0x208] ;  /* 0x0000820000047ab9 */ /* 0x000fe20000000a00 */
[----:B------:R-:W3:Y:S01]  /*0050*/  S2R R3, SR_CTAID.X ;  /* 0x0000000000037919 */ /* 0x000ee20000002500 */
[----:B------:R-:W-:-:S04]  /*0060*/  ULDC.64 UR6, c[0x0][0x240] ;  /* 0x0000900000067ab9 */ /* 0x000fc80000000a00 */
[----:B------:R-:W4:Y:S08]  /*0070*/  LDC.64 R4, c[0x0][0x210] ;  /* 0x00008400ff047b82 */ /* 0x000f300000000a00 */
[----:B------:R-:W5:Y:S08]  /*0080*/  LDC.64 R6, c[0x0][0x218] ;  /* 0x00008600ff067b82 */ /* 0x000f700000000a00 */
[----:B------:R-:W5:Y:S01]  /*0090*/  LDC.64 R10, c[0x0][0x228] ;  /* 0x00008a00ff0a7b82 */ /* 0x000f620000000a00 */
[----:B-1----:R-:W-:-:S07]  /*00a0*/  LOP3.LUT R0, R0, 0x7f, RZ, 0xc0, !PT ;  /* 0x0000007f00007812 */ /* 0x002fce00078ec0ff */
[----:B------:R-:W1:Y:S01]  /*00b0*/  LDC.64 R12, c[0x0][0x230] ;  /* 0x00008c00ff0c7b82 */ /* 0x000e620000000a00 */
[----:B---3--:R-:W-:Y:S01]  /*00c0*/  SHF.R.S32.HI R2, RZ, 0x18, R3 ;  /* 0x00000018ff027819 */ /* 0x008fe20000011403 */
[----:B------:R-:W-:-:S03]  /*00d0*/  IMAD R0, R3, 0x80, R0 ;  /* 0x0000008003007824 */ /* 0x000fc600078e0200 */
[----:B------:R-:W-:Y:S02]  /*00e0*/  SGXT R3, R2, 0x1 ;  /* 0x000000010203781a */ /* 0x000fe40000000200 */
[----:B------:R-:W-:Y:S02]  /*00f0*/  ISETP.GE.AND P0, PT, R0, 0x100, PT ;  /* 0x000001000000780c */ /* 0x000fe40003f06270 */
[----:B------:R-:W-:-:S04]  /*0100*/  LEA.HI R3, R3, R0, RZ, 0x4 ;  /* 0x0000000003037211 */ /* 0x000fc800078f20ff */
[----:B------:R-:W-:-:S04]  /*0110*/  SHF.R.S32.HI R3, RZ, 0x4, R3 ;  /* 0x00000004ff037819 */ /* 0x000fc80000011403 */
[----:B------:R-:W-:-:S04]  /*0120*/  LEA.HI R2, R3, R3, RZ, 0x2 ;  /* 0x0000000303027211 */ /* 0x000fc800078f10ff */
[----:B------:R-:W-:-:S05]  /*0130*/  LOP3.LUT R2, R2, 0xfffffffc, RZ, 0xc0, !PT ;  /* 0xfffffffc02027812 */ /* 0x000fca00078ec0ff */
[----:B------:R-:W-:-:S04]  /*0140*/  IMAD.IADD R15, R3, 0x1, -R2 ;  /* 0x00000001030f7824 */ /* 0x000fc800078e0a02 */
[----:B--2---:R-:W-:-:S05]  /*0150*/  IMAD.WIDE R8, R15, 0x4, R8 ;  /* 0x000000040f087825 */ /* 0x004fca00078e0208 */
[----:B------:R2:W3:Y:S01]  /*0160*/  @!P0 LDG.E.EL R14, desc[UR4][R8.64] ;  /* 0x00000004080e8981 */ /* 0x0004e2000c2e1900 */
[----:B------:R-:W-:Y:S01]  /*0170*/  CS2R R2, SRZ ;  /* 0x0000000000027805 */ /* 0x000fe2000001ff00 */
[----:B----4-:R-:W-:-:S04]  /*0180*/  IMAD.WIDE R4, R0, 0x4, R4 ;  /* 0x0000000400047825 */ /* 0x010fc800078e0204 */
[C---:B-----5:R-:W-:Y:S01]  /*0190*/  IMAD.WIDE R6, R15.reuse, 0x4, R6 ;  /* 0x000000040f067825 */ /* 0x060fe200078e0206 */
[----:B------:R4:W5:Y:S03]  /*01a0*/  @!P0 LDG.E R2, desc[UR4][R4.64] ;  /* 0x0000000404028981 */ /* 0x000966000c1e1900 */
[C---:B0-2---:R-:W-:Y:S01]  /*01b0*/  IMAD.WIDE R8, R15.reuse, 0x4, R10 ;  /* 0x000000040f087825 */ /* 0x045fe200078e020a */
[----:B------:R0:W5:Y:S03]  /*01c0*/  @!P0 LDG.E.EL R3, desc[UR4][R6.64] ;  /* 0x0000000406038981 */ /* 0x000166000c2e1900 */
[----:B-1----:R-:W-:Y:S01]  /*01d0*/  IMAD.WIDE R10, R15, 0x4, R12 ;  /* 0x000000040f0a7825 */ /* 0x002fe200078e020c */
[----:B------:R-:W-:-:S06]  /*01e0*/  CS2R R12, SRZ ;  /* 0x00000000000c7805 */ /* 0x000fcc000001ff00 */
[----:B------:R-:W2:Y:S01]  /*01f0*/  @!P0 LDG.E.EL R12, desc[UR4][R8.64] ;  /* 0x00000004080c8981 */ /* 0x000ea2000c2e1900 */
[----:B----4-:R-:W-:Y:S01]  /*0200*/  IMAD.MOV.U32 R4, RZ, RZ, 0x3e800000 ;  /* 0x3e800000ff047424 */ /* 0x010fe200078e00ff */
[----:B0-----:R-:W0:Y:S02]  /*0210*/  LDC.64 R6, c[0x0][0x238] ;  /* 0x00008e00ff067b82 */ /* 0x001e240000000a00 */
[----:B------:R-:W2:Y:S01]  /*0220*/  @!P0 LDG.E.EL R13, desc[UR4][R10.64] ;  /* 0x000000040a0d8981 */ /* 0x000ea2000c2e1900 */
[----:B---3--:R-:W-:-:S04]  /*0230*/  FADD R14, R14, 9.9999997473787516356e-06 ;  /* 0x3727c5ac0e0e7421 */ /* 0x008fc80000000000 */
[----:B------:R-:W1:Y:S01]  /*0240*/  MUFU.SQRT R15, R14 ;  /* 0x0000000e000f7308 */ /* 0x000e620000002000 */
[----:B-----5:R-:W-:Y:S01]  /*0250*/  FADD R2, -R3, R2 ;  /* 0x0000000203027221 */ /* 0x020fe20000000100 */
[C---:B-1----:R-:W-:Y:S02]  /*0260*/  FSETP.GT.AND P1, PT, R15.reuse, 8.50705917302346158658e+37, PT ;  /* 0x7e8000000f00780b */ /* 0x042fe40003f24000 */
[----:B------:R-:W-:Y:S02]  /*0270*/  FSETP.GEU.AND P2, PT, R15, 1.175494350822287508e-38, PT ;  /* 0x008000000f00780b */ /* 0x000fe40003f4e000 */
[----:B------:R-:W-:-:S09]  /*0280*/  FSEL R4, R4, 1, P1 ;  /* 0x3f80000004047808 */ /* 0x000fd20000800000 */
[----:B------:R-:W-:Y:S02]  /*0290*/  @P1 FMUL R15, R15, 0.25 ;  /* 0x3e8000000f0f1820 */ /* 0x000fe40000400000 */
[----:B------:R-:W-:Y:S02]  /*02a0*/  @!P2 FMUL R4, R4, 16777216 ;  /* 0x4b8000000404a820 */ /* 0x000fe40000400000 */
[----:B------:R-:W-:-:S06]  /*02b0*/  @!P2 FMUL R15, R15, 16777216 ;  /* 0x4b8000000f0fa820 */ /* 0x000fcc0000400000 */
[----:B------:R-:W1:Y:S02]  /*02c0*/  MUFU.RCP R15, R15 ;  /* 0x0000000f000f7308 */ /* 0x000e640000001000 */
[----:B-1----:R-:W-:-:S04]  /*02d0*/  FMUL R3, R15, R4 ;  /* 0x000000040f037220 */ /* 0x002fc80000400000 */
[----:B------:R-:W-:-:S04]  /*02e0*/  FMUL R2, R2, R3 ;  /* 0x0000000302027220 */ /* 0x000fc80000400000 */
[----:B--2---:R-:W-:-:S05]  /*02f0*/  FFMA R2, R2, R12, R13 ;  /* 0x0000000c02027223 */ /* 0x004fca000000000d */
[----:B------:R-:W-:-:S04]  /*0300*/  FSETP.GEU.AND P1, PT, R2, RZ, PT ;  /* 0x000000ff0200720b */ /* 0x000fc80003f2e000 */
[----:B------:R-:W-:Y:S01]  /*0310*/  FSEL R9, R2, RZ, P1 ;  /* 0x000000ff02097208 */ /* 0x000fe20000800000 */
[C---:B0-----:R-:W-:Y:S01]  /*0320*/  IMAD.WIDE R2, R0.reuse, 0x4, R6 ;  /* 0x0000000400027825 */ /* 0x041fe200078e0206 */
[----:B------:R-:W-:Y:S02]  /*0330*/  IADD3 R4, P1, R0, UR6, RZ ;  /* 0x0000000600047c10 */ /* 0x000fe4000ff3e0ff */
[----:B------:R-:W-:Y:S02]  /*0340*/  FSETP.GTU.AND P2, PT, R9, RZ, PT ;  /* 0x000000ff0900720b */ /* 0x000fe40003f4c000 */
[----:B------:R-:W-:Y:S01]  /*0350*/  LEA.HI.X.SX32 R5, R0, UR7, 0x1, P1 ;  /* 0x0000000700057c11 */ /* 0x000fe200088f0eff */
[----:B------:R0:W-:Y:S01]  /*0360*/  @!P0 STG.E desc[UR4][R2.64], R9 ;  /* 0x0000000902008986 */ /* 0x0001e2000c101904 */
[----:B------:R-:W-:Y:S01]  /*0370*/  SEL R7, RZ, 0x1, P2 ;  /* 0x00000001ff077807 */ /* 0x000fe20001000000 */
[----:B0-----:R-:W-:Y:S08]  /*0380*/  @P0 EXIT ;  /* 0x000000000000094d */ /* 0x001ff00003800000 */
[----:B------:R-:W-:Y:S01]  /*0390*/  STG.E.U8 desc[UR4][R4.64], R7 ;  /* 0x0000000704007986 */ /* 0x000fe2000c101104 */
[----:B------:R-:W-:Y:S05]  /*03a0*/  EXIT ;  /* 0x000000000000794d */ /* 0x000fea0003800000 */
.L_x_0:
[----:B------:R-:W-:-:S00]  /*03b0*/  BRA `(.L_x_0) ;  /* 0xfffffffc00fc7947 */ /* 0x000fc0000383ffff */
[----:B------:R-:W-:-:S00]  /*03c0*/  NOP ;  /* 0x0000000000007918 */ /* 0x000fc00000000000 */
        /* <DEDUP_REMOVED lines=11> */
.L_x_1:


//--------------------- .nv.global.init           --------------------------
	.section	.nv.global.init,"aw",@progbits
.nv.global.init:
	.type		_$_str,@object
	.size		_$_str,(_$_str_$_2 - _$_str)
_$_str:
        /*0000*/ 	.byte	0x5f, 0x5f, 0x43, 0x55, 0x44, 0x41, 0x5f, 0x46, 0x54, 0x5a, 0x00
	.type		_$_str_$_2,@object
	.size		_$_str_$_2,(.L_1 - _$_str_$_2)
_$_str_$_2:
        /*000b*/ 	.byte	0x5f, 0x5f, 0x43, 0x55, 0x44, 0x41, 0x5f, 0x50, 0x52, 0x45, 0x43, 0x5f, 0x53, 0x51, 0x52, 0x54
        /*001b*/ 	.byte	0x00
.L_1:


//--------------------- .nv.constant0.triton_poi_fused__native_batch_norm_legit_no_training_relu_threshold_backward_1 --------------------------
	.section	.nv.constant0.triton_poi_fused__native_batch_norm_legit_no_training_relu_threshold_backward_1,"a",@progbits
	.sectionflags	@""
	.align	4
.nv.constant0.triton_poi_fused__native_batch_norm_legit_no_training_relu_threshold_backward_1:
	.zero		588
